	.headerflags	@"EF_CUDA_TEXMODE_UNIFIED EF_CUDA_64BIT_ADDRESS EF_CUDA_SM86 EF_CUDA_VIRTUAL_SM(EF_CUDA_SM86)"
	.elftype	@"ET_EXEC"


//--------------------- .nv.info                  --------------------------
	.section	.nv.info,"",@"SHT_CUDA_INFO"
	.align	4


	//----- nvinfo : EIATTR_REGCOUNT
	.align		4
        /*0000*/ 	.byte	0x04, 0x2f
        /*0002*/ 	.short	(.L_1 - .L_0)
	.align		4
.L_0:
        /*0004*/ 	.word	index@(_Z23L0CacheSize_test_kernel6float4PjS0_Pf)
        /*0008*/ 	.word	0x00000020


	//----- nvinfo : EIATTR_MAX_STACK_SIZE
	.align		4
.L_1:
        /*000c*/ 	.byte	0x04, 0x23
        /*000e*/ 	.short	(.L_3 - .L_2)
	.align		4
.L_2:
        /*0010*/ 	.word	index@(_Z23L0CacheSize_test_kernel6float4PjS0_Pf)
        /*0014*/ 	.word	0x00000000


	//----- nvinfo : EIATTR_MIN_STACK_SIZE
	.align		4
.L_3:
        /*0018*/ 	.byte	0x04, 0x12
        /*001a*/ 	.short	(.L_5 - .L_4)
	.align		4
.L_4:
        /*001c*/ 	.word	index@(_Z23L0CacheSize_test_kernel6float4PjS0_Pf)
        /*0020*/ 	.word	0x00000000


	//----- nvinfo : EIATTR_FRAME_SIZE
	.align		4
.L_5:
        /*0024*/ 	.byte	0x04, 0x11
        /*0026*/ 	.short	(.L_7 - .L_6)
	.align		4
.L_6:
        /*0028*/ 	.word	index@(_Z23L0CacheSize_test_kernel6float4PjS0_Pf)
        /*002c*/ 	.word	0x00000000
.L_7:


//--------------------- .nv.info._Z23L0CacheSize_test_kernel6float4PjS0_Pf --------------------------
	.section	.nv.info._Z23L0CacheSize_test_kernel6float4PjS0_Pf,"",@"SHT_CUDA_INFO"
	.align	4


	//----- nvinfo : EIATTR_CUDA_API_VERSION
	.align		4
        /*0000*/ 	.byte	0x04, 0x37
        /*0002*/ 	.short	(.L_9 - .L_8)
.L_8:
        /*0004*/ 	.word	0x00000079


	//----- nvinfo : EIATTR_SW2861232_WAR
	.align		4
.L_9:
        /*0008*/ 	.byte	0x01, 0x35
	.zero		2


	//----- nvinfo : EIATTR_PARAM_CBANK
	.align		4
        /*000c*/ 	.byte	0x04, 0x0a
        /*000e*/ 	.short	(.L_11 - .L_10)
	.align		4
.L_10:
        /*0010*/ 	.word	index@(.nv.constant0._Z23L0CacheSize_test_kernel6float4PjS0_Pf)
        /*0014*/ 	.short	0x0160
        /*0016*/ 	.short	0x0028


	//----- nvinfo : EIATTR_CBANK_PARAM_SIZE
	.align		4
.L_11:
        /*0018*/ 	.byte	0x03, 0x19
        /*001a*/ 	.short	0x0028


	//----- nvinfo : EIATTR_KPARAM_INFO
	.align		4
        /*001c*/ 	.byte	0x04, 0x17
        /*001e*/ 	.short	(.L_13 - .L_12)
.L_12:
        /*0020*/ 	.word	0x00000000
        /*0024*/ 	.short	0x0003
        /*0026*/ 	.short	0x0020
        /*0028*/ 	.byte	0x00, 0xf0, 0x21, 0x00


	//----- nvinfo : EIATTR_KPARAM_INFO
	.align		4
.L_13:
        /*002c*/ 	.byte	0x04, 0x17
        /*002e*/ 	.short	(.L_15 - .L_14)
.L_14:
        /*0030*/ 	.word	0x00000000
        /*0034*/ 	.short	0x0002
        /*0036*/ 	.short	0x0018
        /*0038*/ 	.byte	0x00, 0xf0, 0x21, 0x00


	//----- nvinfo : EIATTR_KPARAM_INFO
	.align		4
.L_15:
        /*003c*/ 	.byte	0x04, 0x17
        /*003e*/ 	.short	(.L_17 - .L_16)
.L_16:
        /*0040*/ 	.word	0x00000000
        /*0044*/ 	.short	0x0001
        /*0046*/ 	.short	0x0010
        /*0048*/ 	.byte	0x00, 0xf0, 0x21, 0x00


	//----- nvinfo : EIATTR_KPARAM_INFO
	.align		4
.L_17:
        /*004c*/ 	.byte	0x04, 0x17
        /*004e*/ 	.short	(.L_19 - .L_18)
.L_18:
        /*0050*/ 	.word	0x00000000
        /*0054*/ 	.short	0x0000
        /*0056*/ 	.short	0x0000
        /*0058*/ 	.byte	0x00, 0xf0, 0x41, 0x00


	//----- nvinfo : EIATTR_MAXREG_COUNT
	.align		4
.L_19:
        /*005c*/ 	.byte	0x03, 0x1b
        /*005e*/ 	.short	0x00ff


	//----- nvinfo : EIATTR_EXIT_INSTR_OFFSETS
	.align		4
        /*0060*/ 	.byte	0x04, 0x1c
        /*0062*/ 	.short	(.L_21 - .L_20)


	//   ....[0]....
.L_20:
        /*0064*/ 	.word	0x00000210


	//   ....[1]....
        /*0068*/ 	.word	0x00000260
.L_21:


//--------------------- .nv.constant0._Z23L0CacheSize_test_kernel6float4PjS0_Pf --------------------------
	.section	.nv.constant0._Z23L0CacheSize_test_kernel6float4PjS0_Pf,"a",@progbits
	.align	4
.nv.constant0._Z23L0CacheSize_test_kernel6float4PjS0_Pf:
	.zero		392


//--------------------- .text._Z23L0CacheSize_test_kernel6float4PjS0_Pf --------------------------
	.section	.text._Z23L0CacheSize_test_kernel6float4PjS0_Pf,"ax",@progbits
	.sectioninfo	@"SHI_REGISTERS=32"
	.align	128
        .global         _Z23L0CacheSize_test_kernel6float4PjS0_Pf
        .type           _Z23L0CacheSize_test_kernel6float4PjS0_Pf,@function
        .size           _Z23L0CacheSize_test_kernel6float4PjS0_Pf,(.L_x_1 - _Z23L0CacheSize_test_kernel6float4PjS0_Pf)
        .other          _Z23L0CacheSize_test_kernel6float4PjS0_Pf,@"STO_CUDA_ENTRY STV_DEFAULT"
_Z23L0CacheSize_test_kernel6float4PjS0_Pf:
.text._Z23L0CacheSize_test_kernel6float4PjS0_Pf:
[----:B------:R-:W-:-:S02]  /*0000*/  MOV R1, c[0x0][0x28] ;  /* 0x00000a0000017a02 */ /* 0x000fc40000000f00 */
[----:B------:R-:W-:Y:S01]  /*0010*/  MOV R14, RZ ;  /* 0x000000ff000e7202 */ /* 0x000fe20000000f00 */
[----:B------:R-:W-:Y:S01]  /*0020*/  MOV R15, RZ ;  /* 0x000000ff000f7202 */ /* 0x000fe20000000f00 */
[----:B------:R-:W-:Y:S01]  /*0030*/  MOV R16, 0x3f800000 ;  /* 0x3f80000000107802 */ /* 0x000fe20000000f00 */
[----:B------:R-:W-:Y:S01]  /*0040*/  MOV R17, 0x3f800000 ;  /* 0x3f80000000117802 */ /* 0x000fe20000000f00 */
[----:B------:R-:W-:Y:S01]  /*0050*/  MOV R18, 0x3f800000 ;  /* 0x3f80000000127802 */ /* 0x000fe20000000f00 */
[----:B------:R-:W-:Y:S01]  /*0060*/  MOV R19, 0x3f800000 ;  /* 0x3f80000000137802 */ /* 0x000fe20000000f00 */
[----:B------:R-:W-:Y:S01]  /*0070*/  MOV R7, c[0x0][0x168] ;  /* 0x00005a0000077a02 */ /* 0x000fe20000000f00 */
[----:B------:R-:W-:Y:S01]  /*0080*/  ULDC.64 UR4, c[0x0][0x118] ;  /* 0x0000460000047ab9 */ /* 0x000fe20000000a00 */
[C---:B------:R-:W-:-:S04]  /*0090*/  FFMA R16, R14, 1, R16 ;  /* 0x3f8000000e107823 */ /* 0x040fc80000000010 */
        /* <DEDUP_REMOVED lines=4126> */
[----:B------:R-:W-:-:S04]  /*10280*/  FFMA R19, R14, 1, R19 ;  /* 0x3f8000000e137823 */ /* 0x000fc80000000013 */
[----:B------:R-:W-:-:S06]  /*10290*/  CS2R.32 R9, SR_CLOCKLO ;  /* 0x0000000000097805 */ /* 0x000fcc0000005000 */
        /* <DEDUP_REMOVED lines=4129> */
[----:B------:R-:W0:Y:S01]  /*204b0*/  S2R R0, SR_TID.X ;  /* 0x0000000000007919 */ /* 0x000e220000002100 */
[----:B------:R-:W-:Y:S02]  /*204c0*/  FSETP.NEU.AND P0, PT, R7, RZ, PT ;  /* 0x000000ff0700720b */ /* 0x000fe40003f0d000 */
[----:B------:R-:W-:-:S05]  /*204d0*/  MOV R5, 0x4 ;  /* 0x0000000400057802 */ /* 0x000fca0000000f00 */
[----:B0-----:R-:W-:-:S04]  /*204e0*/  IMAD.WIDE R2, R0, R5, c[0x0][0x170] ;  /* 0x00005c0000027625 */ /* 0x001fc800078e0205 */
[----:B------:R-:W-:Y:S01]  /*204f0*/  IMAD.WIDE R4, R0, R5, c[0x0][0x178] ;  /* 0x00005e0000047625 */ /* 0x000fe200078e0205 */
[----:B------:R0:W-:Y:S04]  /*20500*/  STG.E desc[UR4][R2.64], R9 ;  /* 0x0000000902007986 */ /* 0x0001e8200c101904 */
[----:B------:R0:W-:Y:S01]  /*20510*/  STG.E desc[UR4][R4.64], R11 ;  /* 0x0000000b04007986 */ /* 0x0001e2200c101904 */
[----:B------:R-:W-:Y:S05]  /*20520*/  @P0 EXIT ;  /* 0x000000000000094d */ /* 0x000fea0003800000 */
[----:B0-----:R-:W-:Y:S02]  /*20530*/  SHF.R.S32.HI R3, RZ, 0x1f, R0 ;  /* 0x0000001fff037819 */ /* 0x001fe40000011400 */
[----:B------:R-:W-:-:S04]  /*20540*/  LEA R2, P0, R0, c[0x0][0x180], 0x2 ;  /* 0x0000600000027a11 */ /* 0x000fc800078010ff */
[----:B------:R-:W-:-:S05]  /*20550*/  LEA.HI.X R3, R0, c[0x0][0x184], R3, 0x2, P0 ;  /* 0x0000610000037a11 */ /* 0x000fca00000f1403 */
[----:B------:R-:W-:Y:S01]  /*20560*/  STG.E desc[UR4][R2.64], R7 ;  /* 0x0000000702007986 */ /* 0x000fe2200c101904 */
[----:B------:R-:W-:Y:S05]  /*20570*/  EXIT ;  /* 0x000000000000794d */ /* 0x000fea0003800000 */
.L_x_0:
[----:B------:R-:W-:-:S00]  /*20580*/  BRA `(.L_x_0) ;  /* 0xfffffff000007947 */ /* 0x000fc0000383ffff */
[----:B------:R-:W-:-:S00]  /*20590*/  NOP ;  /* 0x0000000000007918 */ /* 0x000fc00000000000 */
        /* <DEDUP_REMOVED lines=14> */
.L_x_1:
